//
// Generated by NVIDIA NVVM Compiler
//
// Compiler Build ID: CL-36424714
// Cuda compilation tools, release 13.0, V13.0.88
// Based on NVVM 20.0.0
//

.version 9.0
.target sm_100
.address_size 64

	// .globl	_Z9MatrixMuliiiPfS_S_
// _ZZ9MatrixMuliiiPfS_S_E10shared_arr has been demoted

.visible .entry _Z9MatrixMuliiiPfS_S_(
	.param .u32 _Z9MatrixMuliiiPfS_S__param_0,
	.param .u32 _Z9MatrixMuliiiPfS_S__param_1,
	.param .u32 _Z9MatrixMuliiiPfS_S__param_2,
	.param .u64 .ptr .align 1 _Z9MatrixMuliiiPfS_S__param_3,
	.param .u64 .ptr .align 1 _Z9MatrixMuliiiPfS_S__param_4,
	.param .u64 .ptr .align 1 _Z9MatrixMuliiiPfS_S__param_5
)
{
	.reg .pred 	%p<10>;
	.reg .b32 	%r<30>;
	.reg .b32 	%f<9>;
	.reg .b64 	%rd<13>;
	// demoted variable
	.shared .align 4 .b8 _ZZ9MatrixMuliiiPfS_S_E10shared_arr[1024];
	ld.param.u32 	%r13, [_Z9MatrixMuliiiPfS_S__param_0];
	ld.param.u32 	%r14, [_Z9MatrixMuliiiPfS_S__param_1];
	ld.param.u32 	%r15, [_Z9MatrixMuliiiPfS_S__param_2];
	ld.param.u64 	%rd6, [_Z9MatrixMuliiiPfS_S__param_3];
	ld.param.u64 	%rd7, [_Z9MatrixMuliiiPfS_S__param_4];
	ld.param.u64 	%rd8, [_Z9MatrixMuliiiPfS_S__param_5];
	mov.u32 	%r16, %ctaid.x;
	mov.u32 	%r1, %ntid.x;
	mov.u32 	%r2, %tid.x;
	mad.lo.s32 	%r3, %r16, %r1, %r2;
	setp.eq.s32 	%p1, %r13, 0;
	@%p1 bra 	$L__BB0_15;
	shl.b32 	%r18, %r2, 2;
	mov.u32 	%r19, _ZZ9MatrixMuliiiPfS_S_E10shared_arr;
	add.s32 	%r4, %r19, %r18;
	mul.lo.s32 	%r5, %r15, %r3;
	cvta.to.global.u64 	%rd1, %rd8;
	cvta.to.global.u64 	%rd2, %rd6;
	cvta.to.global.u64 	%rd3, %rd7;
	mov.b32 	%r27, 0;
$L__BB0_2:
	setp.eq.s32 	%p2, %r15, 0;
	@%p2 bra 	$L__BB0_14;
	mul.lo.s32 	%r7, %r27, %r15;
	mad.lo.s32 	%r21, %r27, %r14, %r3;
	mul.wide.u32 	%rd9, %r21, 4;
	add.s64 	%rd4, %rd2, %rd9;
	mov.b32 	%r28, 0;
$L__BB0_4:
	setp.ge.u32 	%p3, %r3, %r14;
	add.s32 	%r22, %r28, %r7;
	mul.wide.u32 	%rd10, %r22, 4;
	add.s64 	%rd5, %rd1, %rd10;
	mov.b32 	%r23, 0;
	st.global.u32 	[%rd5], %r23;
	st.shared.u32 	[%r4], %r23;
	@%p3 bra 	$L__BB0_6;
	ld.global.f32 	%f1, [%rd4];
	add.s32 	%r24, %r28, %r5;
	mul.wide.u32 	%rd11, %r24, 4;
	add.s64 	%rd12, %rd3, %rd11;
	ld.global.f32 	%f2, [%rd12];
	mul.f32 	%f3, %f1, %f2;
	st.shared.f32 	[%r4], %f3;
$L__BB0_6:
	setp.lt.u32 	%p4, %r1, 2;
	bar.sync 	0;
	@%p4 bra 	$L__BB0_11;
	mov.u32 	%r29, %r1;
$L__BB0_8:
	shr.u32 	%r10, %r29, 1;
	setp.ge.u32 	%p5, %r2, %r10;
	@%p5 bra 	$L__BB0_10;
	shl.b32 	%r25, %r10, 2;
	add.s32 	%r26, %r4, %r25;
	ld.shared.f32 	%f4, [%r26];
	ld.shared.f32 	%f5, [%r4];
	add.f32 	%f6, %f4, %f5;
	st.shared.f32 	[%r4], %f6;
$L__BB0_10:
	bar.sync 	0;
	setp.gt.u32 	%p6, %r29, 3;
	mov.u32 	%r29, %r10;
	@%p6 bra 	$L__BB0_8;
$L__BB0_11:
	setp.ne.s32 	%p7, %r2, 0;
	@%p7 bra 	$L__BB0_13;
	ld.shared.f32 	%f7, [_ZZ9MatrixMuliiiPfS_S_E10shared_arr];
	atom.global.add.f32 	%f8, [%rd5], %f7;
$L__BB0_13:
	bar.sync 	0;
	add.s32 	%r28, %r28, 1;
	setp.ne.s32 	%p8, %r28, %r15;
	@%p8 bra 	$L__BB0_4;
$L__BB0_14:
	add.s32 	%r27, %r27, 1;
	setp.ne.s32 	%p9, %r27, %r13;
	@%p9 bra 	$L__BB0_2;
$L__BB0_15:
	ret;

}


// ===== COMPILED SASS (sm_100) =====

	.target	sm_100

	.elftype	@"ET_EXEC"


//--------------------- .note.nv.tkinfo           --------------------------
	.section	.note.nv.tkinfo,"",@"SHT_NOTE"
	.sectionflags	@"SHF_NOTE_NV_TKINFO"
	.tkinfo
        /*0018*/ 	.word	0x00000002
        /*0030*/ 	.string	""
        /*0030*/ 	.string	"ptxas"
        /*0030*/ 	.string	"Cuda compilation tools, release 13.0, V13.0.88"
        /*0030*/ 	.string	"Build cuda_13.0.r13.0/compiler.36424714_0"
        /*0030*/ 	.string	"-arch sm_100 -m 64 "



//--------------------- .note.nv.cuinfo           --------------------------
	.section	.note.nv.cuinfo,"",@"SHT_NOTE"
	.sectionflags	@"SHF_NOTE_NV_CUINFO"
        /*0018*/ 	.short	0x0002
        /*001a*/ 	.short	0x0064
        /*001c*/ 	.short	0x0082
	.zero		2


//--------------------- .nv.info                  --------------------------
	.section	.nv.info,"",@"SHT_CUDA_INFO"
	.align	4


	//----- nvinfo : EIATTR_REGCOUNT
	.align		4
        /*0000*/ 	.byte	0x04, 0x2f
        /*0002*/ 	.short	(.L_1 - .L_0)
	.align		4
.L_0:
        /*0004*/ 	.word	index@(_Z9MatrixMuliiiPfS_S_)
        /*0008*/ 	.word	0x00000010


	//----- nvinfo : EIATTR_FRAME_SIZE
	.align		4
.L_1:
        /*000c*/ 	.byte	0x04, 0x11
        /*000e*/ 	.short	(.L_3 - .L_2)
	.align		4
.L_2:
        /*0010*/ 	.word	index@(_Z9MatrixMuliiiPfS_S_)
        /*0014*/ 	.word	0x00000000


	//----- nvinfo : EIATTR_MIN_STACK_SIZE
	.align		4
.L_3:
        /*0018*/ 	.byte	0x04, 0x12
        /*001a*/ 	.short	(.L_5 - .L_4)
	.align		4
.L_4:
        /*001c*/ 	.word	index@(_Z9MatrixMuliiiPfS_S_)
        /*0020*/ 	.word	0x00000000
.L_5:


//--------------------- .nv.compat                --------------------------
	.section	.nv.compat,"",@"SHT_CUDA_COMPAT_INFO"
	.align	4
        /*0000*/ 	.byte	0x02, 0x09, 0x00, 0x00, 0x02, 0x02, 0x01, 0x00, 0x02, 0x05, 0x05, 0x00, 0x03, 0x07, 0x01, 0x01
        /*0010*/ 	.byte	0x02, 0x03, 0x00, 0x00, 0x02, 0x06, 0x01, 0x00, 0x04, 0x0b, 0x08, 0x00, 0x09, 0x00, 0x00, 0x00
        /*0020*/ 	.byte	0x00, 0x00, 0x00, 0x00


//--------------------- .nv.info._Z9MatrixMuliiiPfS_S_ --------------------------
	.section	.nv.info._Z9MatrixMuliiiPfS_S_,"",@"SHT_CUDA_INFO"
	.sectionflags	@""
	.align	4


	//----- nvinfo : EIATTR_CUDA_API_VERSION
	.align		4
        /*0000*/ 	.byte	0x04, 0x37
        /*0002*/ 	.short	(.L_7 - .L_6)
.L_6:
        /*0004*/ 	.word	0x00000082


	//----- nvinfo : EIATTR_KPARAM_INFO
	.align		4
.L_7:
        /*0008*/ 	.byte	0x04, 0x17
        /*000a*/ 	.short	(.L_9 - .L_8)
.L_8:
        /*000c*/ 	.word	0x00000000
        /*0010*/ 	.short	0x0005
        /*0012*/ 	.short	0x0020
        /*0014*/ 	.byte	0x00, 0xf5, 0x21, 0x00


	//----- nvinfo : EIATTR_KPARAM_INFO
	.align		4
.L_9:
        /*0018*/ 	.byte	0x04, 0x17
        /*001a*/ 	.short	(.L_11 - .L_10)
.L_10:
        /*001c*/ 	.word	0x00000000
        /*0020*/ 	.short	0x0004
        /*0022*/ 	.short	0x0018
        /*0024*/ 	.byte	0x00, 0xf5, 0x21, 0x00


	//----- nvinfo : EIATTR_KPARAM_INFO
	.align		4
.L_11:
        /*0028*/ 	.byte	0x04, 0x17
        /*002a*/ 	.short	(.L_13 - .L_12)
.L_12:
        /*002c*/ 	.word	0x00000000
        /*0030*/ 	.short	0x0003
        /*0032*/ 	.short	0x0010
        /*0034*/ 	.byte	0x00, 0xf5, 0x21, 0x00


	//----- nvinfo : EIATTR_KPARAM_INFO
	.align		4
.L_13:
        /*0038*/ 	.byte	0x04, 0x17
        /*003a*/ 	.short	(.L_15 - .L_14)
.L_14:
        /*003c*/ 	.word	0x00000000
        /*0040*/ 	.short	0x0002
        /*0042*/ 	.short	0x0008
        /*0044*/ 	.byte	0x00, 0xf0, 0x11, 0x00


	//----- nvinfo : EIATTR_KPARAM_INFO
	.align		4
.L_15:
        /*0048*/ 	.byte	0x04, 0x17
        /*004a*/ 	.short	(.L_17 - .L_16)
.L_16:
        /*004c*/ 	.word	0x00000000
        /*0050*/ 	.short	0x0001
        /*0052*/ 	.short	0x0004
        /*0054*/ 	.byte	0x00, 0xf0, 0x11, 0x00


	//----- nvinfo : EIATTR_KPARAM_INFO
	.align		4
.L_17:
        /*0058*/ 	.byte	0x04, 0x17
        /*005a*/ 	.short	(.L_19 - .L_18)
.L_18:
        /*005c*/ 	.word	0x00000000
        /*0060*/ 	.short	0x0000
        /*0062*/ 	.short	0x0000
        /*0064*/ 	.byte	0x00, 0xf0, 0x11, 0x00


	//----- nvinfo : EIATTR_SPARSE_MMA_MASK
	.align		4
.L_19:
        /*0068*/ 	.byte	0x03, 0x50
        /*006a*/ 	.short	0x0000


	//----- nvinfo : EIATTR_MAXREG_COUNT
	.align		4
        /*006c*/ 	.byte	0x03, 0x1b
        /*006e*/ 	.short	0x00ff


	//----- nvinfo : EIATTR_NUM_BARRIERS
	.align		4
        /*0070*/ 	.byte	0x02, 0x4c
        /*0072*/ 	.byte	0x01
	.zero		1


	//----- nvinfo : EIATTR_MERCURY_ISA_VERSION
	.align		4
        /*0074*/ 	.byte	0x03, 0x5f
        /*0076*/ 	.short	0x0101


	//----- nvinfo : EIATTR_VRC_CTA_INIT_COUNT
	.align		4
        /*0078*/ 	.byte	0x02, 0x4a
	.zero		1
	.zero		1


	//----- nvinfo : EIATTR_EXIT_INSTR_OFFSETS
	.align		4
        /*007c*/ 	.byte	0x04, 0x1c
        /*007e*/ 	.short	(.L_21 - .L_20)


	//   ....[0]....
.L_20:
        /*0080*/ 	.word	0x00000030


	//   ....[1]....
        /*0084*/ 	.word	0x00000490


	//----- nvinfo : EIATTR_CRS_STACK_SIZE
	.align		4
.L_21:
        /*0088*/ 	.byte	0x04, 0x1e
        /*008a*/ 	.short	(.L_23 - .L_22)
.L_22:
        /*008c*/ 	.word	0x00000000


	//----- nvinfo : EIATTR_CBANK_PARAM_SIZE
	.align		4
.L_23:
        /*0090*/ 	.byte	0x03, 0x19
        /*0092*/ 	.short	0x0028


	//----- nvinfo : EIATTR_PARAM_CBANK
	.align		4
        /*0094*/ 	.byte	0x04, 0x0a
        /*0096*/ 	.short	(.L_25 - .L_24)
	.align		4
.L_24:
        /*0098*/ 	.word	index@(.nv.constant0._Z9MatrixMuliiiPfS_S_)
        /*009c*/ 	.short	0x0380
        /*009e*/ 	.short	0x0028


	//----- nvinfo : EIATTR_SW_WAR
	.align		4
.L_25:
        /*00a0*/ 	.byte	0x04, 0x36
        /*00a2*/ 	.short	(.L_27 - .L_26)
.L_26:
        /*00a4*/ 	.word	0x00000008
.L_27:


//--------------------- .nv.callgraph             --------------------------
	.section	.nv.callgraph,"",@"SHT_CUDA_CALLGRAPH"
	.align	4
	.sectionentsize	8
	.align		4
        /*0000*/ 	.word	0x00000000
	.align		4
        /*0004*/ 	.word	0xffffffff
	.align		4
        /*0008*/ 	.word	0x00000000
	.align		4
        /*000c*/ 	.word	0xfffffffe
	.align		4
        /*0010*/ 	.word	0x00000000
	.align		4
        /*0014*/ 	.word	0xfffffffd
	.align		4
        /*0018*/ 	.word	0x00000000
	.align		4
        /*001c*/ 	.word	0xfffffffc


//--------------------- .text._Z9MatrixMuliiiPfS_S_ --------------------------
	.section	.text._Z9MatrixMuliiiPfS_S_,"ax",@progbits
	.align	128
        .global         _Z9MatrixMuliiiPfS_S_
        .type           _Z9MatrixMuliiiPfS_S_,@function
        .size           _Z9MatrixMuliiiPfS_S_,(.L_x_10 - _Z9MatrixMuliiiPfS_S_)
        .other          _Z9MatrixMuliiiPfS_S_,@"STO_CUDA_ENTRY STV_DEFAULT"
_Z9MatrixMuliiiPfS_S_:
.text._Z9MatrixMuliiiPfS_S_:
[----:B------:R-:W-:Y:S01]  /*0000*/  LDC R1, c[0x0][0x37c] ;  /* 0x0000df00ff017b82 */ /* 0x000fe20000000800 */
[----:B------:R-:W0:Y:S02]  /*0010*/  LDCU UR4, c[0x0][0x380] ;  /* 0x00007000ff0477ac */ /* 0x000e240008000800 */
[----:B0-----:R-:W-:-:S13]  /*0020*/  ISETP.NE.AND P0, PT, RZ, UR4, PT ;  /* 0x00000004ff007c0c */ /* 0x001fda000bf05270 */
[----:B------:R-:W-:Y:S05]  /*0030*/  @!P0 EXIT ;  /* 0x000000000000894d */ /* 0x000fea0003800000 */
[----:B------:R-:W0:Y:S01]  /*0040*/  S2R R3, SR_CTAID.X ;  /* 0x0000000000037919 */ /* 0x000e220000002500 */
[----:B------:R-:W1:Y:S01]  /*0050*/  S2UR UR5, SR_CgaCtaId ;  /* 0x00000000000579c3 */ /* 0x000e620000008800 */
[----:B------:R-:W0:Y:S01]  /*0060*/  LDCU UR7, c[0x0][0x360] ;  /* 0x00006c00ff0777ac */ /* 0x000e220008000800 */
[----:B------:R-:W0:Y:S01]  /*0070*/  S2R R0, SR_TID.X ;  /* 0x0000000000007919 */ /* 0x000e220000002100 */
[----:B------:R-:W-:Y:S01]  /*0080*/  UMOV UR4, 0x400 ;  /* 0x0000040000047882 */ /* 0x000fe20000000000 */
[----:B------:R-:W2:Y:S01]  /*0090*/  LDCU.64 UR8, c[0x0][0x358] ;  /* 0x00006b00ff0877ac */ /* 0x000ea20008000a00 */
[----:B-1----:R-:W-:Y:S01]  /*00a0*/  ULEA UR4, UR5, UR4, 0x18 ;  /* 0x0000000405047291 */ /* 0x002fe2000f8ec0ff */
[----:B0-----:R-:W-:-:S05]  /*00b0*/  IMAD R6, R3, UR7, R0 ;  /* 0x0000000703067c24 */ /* 0x001fca000f8e0200 */
[----:B------:R-:W-:Y:S01]  /*00c0*/  LEA R7, R0, UR4, 0x2 ;  /* 0x0000000400077c11 */ /* 0x000fe2000f8e10ff */
[----:B--2---:R-:W-:-:S06]  /*00d0*/  UMOV UR4, URZ ;  /* 0x000000ff00047c82 */ /* 0x004fcc0008000000 */
.L_x_8:
[----:B0-----:R-:W0:Y:S02]  /*00e0*/  LDCU UR5, c[0x0][0x388] ;  /* 0x00007100ff0577ac */ /* 0x001e240008000800 */
[----:B0-----:R-:W-:-:S09]  /*00f0*/  UISETP.NE.AND UP0, UPT, UR5, URZ, UPT ;  /* 0x000000ff0500728c */ /* 0x001fd2000bf05270 */
[----:B-12---:R-:W-:Y:S05]  /*0100*/  BRA.U !UP0, `(.L_x_0) ;  /* 0x0000000108d07547 */ /* 0x006fea000b800000 */
[----:B------:R-:W0:Y:S01]  /*0110*/  LDC R5, c[0x0][0x384] ;  /* 0x0000e100ff057b82 */ /* 0x000e220000000800 */
[----:B------:R-:W-:-:S07]  /*0120*/  HFMA2 R9, -RZ, RZ, 0, 0 ;  /* 0x00000000ff097431 */ /* 0x000fce00000001ff */
[----:B------:R-:W1:Y:S01]  /*0130*/  LDC.64 R2, c[0x0][0x390] ;  /* 0x0000e400ff027b82 */ /* 0x000e620000000a00 */
[----:B0-----:R-:W-:-:S04]  /*0140*/  IMAD R5, R5, UR4, R6 ;  /* 0x0000000405057c24 */ /* 0x001fc8000f8e0206 */
[----:B-1----:R-:W-:-:S07]  /*0150*/  IMAD.WIDE.U32 R2, R5, 0x4, R2 ;  /* 0x0000000405027825 */ /* 0x002fce00078e0002 */
.L_x_7:
[----:B0-----:R-:W0:Y:S01]  /*0160*/  LDC R8, c[0x0][0x388] ;  /* 0x0000e200ff087b82 */ /* 0x001e220000000800 */
[----:B-1----:R-:W1:Y:S01]  /*0170*/  LDCU UR5, c[0x0][0x384] ;  /* 0x00007080ff0577ac */ /* 0x002e620008000800 */
[----:B--2---:R2:W-:Y:S01]  /*0180*/  STS [R7], RZ ;  /* 0x000000ff07007388 */ /* 0x0045e20000000800 */
[----:B------:R-:W-:Y:S05]  /*0190*/  BSSY.RECONVERGENT B0, `(.L_x_1) ;  /* 0x000000e000007945 */ /* 0x000fea0003800200 */
[----:B------:R-:W3:Y:S01]  /*01a0*/  LDC.64 R4, c[0x0][0x3a0] ;  /* 0x0000e800ff047b82 */ /* 0x000ee20000000a00 */
[----:B-1----:R-:W-:Y:S01]  /*01b0*/  ISETP.GE.U32.AND P0, PT, R6, UR5, PT ;  /* 0x0000000506007c0c */ /* 0x002fe2000bf06070 */
[----:B0-----:R-:W-:-:S04]  /*01c0*/  IMAD R11, R8, UR4, R9 ;  /* 0x00000004080b7c24 */ /* 0x001fc8000f8e0209 */
[----:B---3--:R-:W-:-:S05]  /*01d0*/  IMAD.WIDE.U32 R4, R11, 0x4, R4 ;  /* 0x000000040b047825 */ /* 0x008fca00078e0004 */
[----:B------:R2:W-:Y:S03]  /*01e0*/  STG.E desc[UR8][R4.64], RZ ;  /* 0x000000ff04007986 */ /* 0x0005e6000c101908 */
[----:B------:R-:W-:Y:S05]  /*01f0*/  @P0 BRA `(.L_x_2) ;  /* 0x00000000001c0947 */ /* 0x000fea0003800000 */
[----:B------:R-:W0:Y:S01]  /*0200*/  LDC.64 R10, c[0x0][0x398] ;  /* 0x0000e600ff0a7b82 */ /* 0x000e220000000a00 */
[----:B------:R-:W-:Y:S02]  /*0210*/  IMAD R13, R6, R8, R9 ;  /* 0x00000008060d7224 */ /* 0x000fe400078e0209 */
[----:B------:R-:W3:Y:S02]  /*0220*/  LDG.E R8, desc[UR8][R2.64] ;  /* 0x0000000802087981 */ /* 0x000ee4000c1e1900 */
[----:B0-----:R-:W-:-:S06]  /*0230*/  IMAD.WIDE.U32 R10, R13, 0x4, R10 ;  /* 0x000000040d0a7825 */ /* 0x001fcc00078e000a */
[----:B------:R-:W3:Y:S02]  /*0240*/  LDG.E R11, desc[UR8][R10.64] ;  /* 0x000000080a0b7981 */ /* 0x000ee4000c1e1900 */
[----:B---3--:R-:W-:-:S05]  /*0250*/  FMUL R8, R8, R11 ;  /* 0x0000000b08087220 */ /* 0x008fca0000400000 */
[----:B------:R0:W-:Y:S02]  /*0260*/  STS [R7], R8 ;  /* 0x0000000807007388 */ /* 0x0001e40000000800 */
.L_x_2:
[----:B------:R-:W-:Y:S05]  /*0270*/  BSYNC.RECONVERGENT B0 ;  /* 0x0000000000007941 */ /* 0x000fea0003800200 */
.L_x_1:
[----:B------:R-:W-:Y:S01]  /*0280*/  BAR.SYNC.DEFER_BLOCKING 0x0 ;  /* 0x0000000000007b1d */ /* 0x000fe20000010000 */
[----:B------:R-:W-:Y:S01]  /*0290*/  UISETP.GE.U32.AND UP0, UPT, UR7, 0x2, UPT ;  /* 0x000000020700788c */ /* 0x000fe2000bf06070 */
[----:B------:R-:W-:-:S08]  /*02a0*/  ISETP.NE.AND P0, PT, R0, RZ, PT ;  /* 0x000000ff0000720c */ /* 0x000fd00003f05270 */
[----:B------:R-:W-:Y:S05]  /*02b0*/  BRA.U !UP0, `(.L_x_3) ;  /* 0x0000000108307547 */ /* 0x000fea000b800000 */
[----:B0-----:R-:W-:-:S07]  /*02c0*/  MOV R8, UR7 ;  /* 0x0000000700087c02 */ /* 0x001fce0008000f00 */
.L_x_4:
[----:B------:R-:W-:-:S04]  /*02d0*/  SHF.R.U32.HI R13, RZ, 0x1, R8 ;  /* 0x00000001ff0d7819 */ /* 0x000fc80000011608 */
[----:B------:R-:W-:-:S13]  /*02e0*/  ISETP.GE.U32.AND P1, PT, R0, R13, PT ;  /* 0x0000000d0000720c */ /* 0x000fda0003f26070 */
[----:B------:R-:W-:Y:S01]  /*02f0*/  @!P1 IMAD R10, R13, 0x4, R7 ;  /* 0x000000040d0a9824 */ /* 0x000fe200078e0207 */
[----:B------:R-:W-:Y:S05]  /*0300*/  @!P1 LDS R11, [R7] ;  /* 0x00000000070b9984 */ /* 0x000fea0000000800 */
[----:B------:R-:W0:Y:S02]  /*0310*/  @!P1 LDS R10, [R10] ;  /* 0x000000000a0a9984 */ /* 0x000e240000000800 */
[----:B0-----:R-:W-:-:S05]  /*0320*/  @!P1 FADD R12, R10, R11 ;  /* 0x0000000b0a0c9221 */ /* 0x001fca0000000000 */
[----:B------:R1:W-:Y:S01]  /*0330*/  @!P1 STS [R7], R12 ;  /* 0x0000000c07009388 */ /* 0x0003e20000000800 */
[----:B------:R-:W-:Y:S01]  /*0340*/  BAR.SYNC.DEFER_BLOCKING 0x0 ;  /* 0x0000000000007b1d */ /* 0x000fe20000010000 */
[----:B------:R-:W-:Y:S02]  /*0350*/  ISETP.GT.U32.AND P1, PT, R8, 0x3, PT ;  /* 0x000000030800780c */ /* 0x000fe40003f24070 */
[----:B------:R-:W-:-:S11]  /*0360*/  MOV R8, R13 ;  /* 0x0000000d00087202 */ /* 0x000fd60000000f00 */
[----:B-1----:R-:W-:Y:S05]  /*0370*/  @P1 BRA `(.L_x_4) ;  /* 0xfffffffc00d41947 */ /* 0x002fea000383ffff */
.L_x_3:
[----:B------:R-:W-:Y:S04]  /*0380*/  BSSY.RECONVERGENT B0, `(.L_x_5) ;  /* 0x0000007000007945 */ /* 0x000fe80003800200 */
[----:B------:R-:W-:Y:S05]  /*0390*/  @P0 BRA `(.L_x_6) ;  /* 0x0000000000140947 */ /* 0x000fea0003800000 */
[----:B------:R-:W1:Y:S01]  /*03a0*/  S2UR UR6, SR_CgaCtaId ;  /* 0x00000000000679c3 */ /* 0x000e620000008800 */
[----:B------:R-:W-:Y:S02]  /*03b0*/  UMOV UR5, 0x400 ;  /* 0x0000040000057882 */ /* 0x000fe40000000000 */
[----:B-1----:R-:W-:-:S09]  /*03c0*/  ULEA UR5, UR6, UR5, 0x18 ;  /* 0x0000000506057291 */ /* 0x002fd2000f8ec0ff */
[----:B------:R-:W1:Y:S04]  /*03d0*/  LDS R11, [UR5] ;  /* 0x00000005ff0b7984 */ /* 0x000e680008000800 */
[----:B-1----:R1:W-:Y:S02]  /*03e0*/  REDG.E.ADD.F32.FTZ.RN.STRONG.GPU desc[UR8][R4.64], R11 ;  /* 0x0000000b040079a6 */ /* 0x0023e4000c12f308 */
.L_x_6:
[----:B------:R-:W-:Y:S05]  /*03f0*/  BSYNC.RECONVERGENT B0 ;  /* 0x0000000000007941 */ /* 0x000fea0003800200 */
.L_x_5:
[----:B------:R-:W3:Y:S01]  /*0400*/  LDCU UR5, c[0x0][0x388] ;  /* 0x00007100ff0577ac */ /* 0x000ee20008000800 */
[----:B------:R-:W-:Y:S01]  /*0410*/  VIADD R9, R9, 0x1 ;  /* 0x0000000109097836 */ /* 0x000fe20000000000 */
[----:B------:R-:W-:Y:S04]  /*0420*/  BAR.SYNC.DEFER_BLOCKING 0x0 ;  /* 0x0000000000007b1d */ /* 0x000fe80000010000 */
[----:B---3--:R-:W-:-:S13]  /*0430*/  ISETP.NE.AND P0, PT, R9, UR5, PT ;  /* 0x0000000509007c0c */ /* 0x008fda000bf05270 */
[----:B------:R-:W-:Y:S05]  /*0440*/  @P0 BRA `(.L_x_7) ;  /* 0xfffffffc00440947 */ /* 0x000fea000383ffff */
.L_x_0:
[----:B------:R-:W3:Y:S01]  /*0450*/  LDCU UR5, c[0x0][0x380] ;  /* 0x00007000ff0577ac */ /* 0x000ee20008000800 */
[----:B------:R-:W-:-:S04]  /*0460*/  UIADD3 UR4, UPT, UPT, UR4, 0x1, URZ ;  /* 0x0000000104047890 */ /* 0x000fc8000fffe0ff */
[----:B---3--:R-:W-:-:S09]  /*0470*/  UISETP.NE.AND UP0, UPT, UR4, UR5, UPT ;  /* 0x000000050400728c */ /* 0x008fd2000bf05270 */
[----:B------:R-:W-:Y:S05]  /*0480*/  BRA.U UP0, `(.L_x_8) ;  /* 0xfffffffd00147547 */ /* 0x000fea000b83ffff */
[----:B------:R-:W-:Y:S05]  /*0490*/  EXIT ;  /* 0x000000000000794d */ /* 0x000fea0003800000 */
.L_x_9:
[----:B------:R-:W-:-:S00]  /*04a0*/  BRA `(.L_x_9) ;  /* 0xfffffffc00fc7947 */ /* 0x000fc0000383ffff */
[----:B------:R-:W-:-:S00]  /*04b0*/  NOP ;  /* 0x0000000000007918 */ /* 0x000fc00000000000 */
        /* <DEDUP_REMOVED lines=12> */
.L_x_10:


//--------------------- .nv.shared._Z9MatrixMuliiiPfS_S_ --------------------------
	.section	.nv.shared._Z9MatrixMuliiiPfS_S_,"aw",@nobits
	.sectionflags	@""
	.align	4
.nv.shared._Z9MatrixMuliiiPfS_S_:
	.zero		2048


//--------------------- .nv.shared.reserved.0     --------------------------
	.section	.nv.shared.reserved.0,"aw",@nobits
	.weak		__nv_reservedSMEM_offset_0_alias
	.size		__nv_reservedSMEM_offset_0_alias, 0, 64
	.other		__nv_reservedSMEM_offset_0_alias,@"STO_CUDA_RESERVED_SHARED STV_DEFAULT"
__nv_reservedSMEM_offset_0_alias:
	.zero		0
	.zero		64


//--------------------- .nv.constant0._Z9MatrixMuliiiPfS_S_ --------------------------
	.section	.nv.constant0._Z9MatrixMuliiiPfS_S_,"a",@progbits
	.sectionflags	@""
	.align	4
.nv.constant0._Z9MatrixMuliiiPfS_S_:
	.zero		936


//--------------------- SYMBOLS --------------------------

	.type		.nv.reservedSmem.offset0,@object
	.size		.nv.reservedSmem.offset0,0x4
	.type		.nv.reservedSmem.cap,@object
	.size		.nv.reservedSmem.cap,0x4
